//
// Generated by NVIDIA NVVM Compiler
//
// Compiler Build ID: CL-36424714
// Cuda compilation tools, release 13.0, V13.0.88
// Based on NVVM 20.0.0
//

.version 9.0
.target sm_100
.address_size 64

	// .globl	_Z10buildUstarPfS_S_S_fii

.visible .entry _Z10buildUstarPfS_S_S_fii(
	.param .u64 .ptr .align 1 _Z10buildUstarPfS_S_S_fii_param_0,
	.param .u64 .ptr .align 1 _Z10buildUstarPfS_S_S_fii_param_1,
	.param .u64 .ptr .align 1 _Z10buildUstarPfS_S_S_fii_param_2,
	.param .u64 .ptr .align 1 _Z10buildUstarPfS_S_S_fii_param_3,
	.param .f32 _Z10buildUstarPfS_S_S_fii_param_4,
	.param .u32 _Z10buildUstarPfS_S_S_fii_param_5,
	.param .u32 _Z10buildUstarPfS_S_S_fii_param_6
)
{
	.reg .pred 	%p<8>;
	.reg .b32 	%r<19>;
	.reg .b32 	%f<17>;
	.reg .b64 	%rd<15>;

	ld.param.u64 	%rd1, [_Z10buildUstarPfS_S_S_fii_param_0];
	ld.param.u64 	%rd2, [_Z10buildUstarPfS_S_S_fii_param_1];
	ld.param.u64 	%rd3, [_Z10buildUstarPfS_S_S_fii_param_2];
	ld.param.u64 	%rd4, [_Z10buildUstarPfS_S_S_fii_param_3];
	ld.param.f32 	%f1, [_Z10buildUstarPfS_S_S_fii_param_4];
	ld.param.u32 	%r4, [_Z10buildUstarPfS_S_S_fii_param_5];
	ld.param.u32 	%r6, [_Z10buildUstarPfS_S_S_fii_param_6];
	mov.u32 	%r7, %ctaid.y;
	mov.u32 	%r8, %ntid.y;
	mov.u32 	%r9, %tid.y;
	mad.lo.s32 	%r10, %r7, %r8, %r9;
	mov.u32 	%r11, %ctaid.x;
	mov.u32 	%r12, %ntid.x;
	mov.u32 	%r13, %tid.x;
	mad.lo.s32 	%r14, %r11, %r12, %r13;
	setp.lt.s32 	%p1, %r14, 2;
	setp.lt.u32 	%p2, %r10, 2;
	or.pred  	%p3, %p1, %p2;
	add.s32 	%r15, %r6, -2;
	setp.ge.s32 	%p4, %r14, %r15;
	or.pred  	%p5, %p3, %p4;
	add.s32 	%r16, %r4, -2;
	setp.ge.s32 	%p6, %r10, %r16;
	or.pred  	%p7, %p5, %p6;
	@%p7 bra 	$L__BB0_2;
	cvta.to.global.u64 	%rd5, %rd2;
	cvta.to.global.u64 	%rd6, %rd3;
	cvta.to.global.u64 	%rd7, %rd1;
	cvta.to.global.u64 	%rd8, %rd4;
	mad.lo.s32 	%r17, %r6, %r10, %r14;
	mul.lo.s32 	%r18, %r17, 3;
	mul.wide.s32 	%rd9, %r18, 4;
	add.s64 	%rd10, %rd5, %rd9;
	ld.global.f32 	%f2, [%rd10];
	add.s64 	%rd11, %rd6, %rd9;
	ld.global.f32 	%f3, [%rd11];
	fma.rn.f32 	%f4, %f1, %f3, %f2;
	add.s64 	%rd12, %rd7, %rd9;
	st.global.f32 	[%rd12], %f4;
	ld.global.f32 	%f5, [%rd10+4];
	ld.global.f32 	%f6, [%rd11+4];
	fma.rn.f32 	%f7, %f1, %f6, %f5;
	mul.wide.s32 	%rd13, %r17, 4;
	add.s64 	%rd14, %rd8, %rd13;
	ld.global.f32 	%f8, [%rd14];
	fma.rn.f32 	%f9, %f1, %f8, 0f3F800000;
	div.rn.f32 	%f10, %f7, %f9;
	st.global.f32 	[%rd12+4], %f10;
	ld.global.f32 	%f11, [%rd10+8];
	ld.global.f32 	%f12, [%rd11+8];
	fma.rn.f32 	%f13, %f1, %f12, %f11;
	ld.global.f32 	%f14, [%rd14];
	fma.rn.f32 	%f15, %f1, %f14, 0f3F800000;
	div.rn.f32 	%f16, %f13, %f15;
	st.global.f32 	[%rd12+8], %f16;
$L__BB0_2:
	ret;

}
	// .globl	_Z10buildUnextPfS_S_S_S_fii
.visible .entry _Z10buildUnextPfS_S_S_S_fii(
	.param .u64 .ptr .align 1 _Z10buildUnextPfS_S_S_S_fii_param_0,
	.param .u64 .ptr .align 1 _Z10buildUnextPfS_S_S_S_fii_param_1,
	.param .u64 .ptr .align 1 _Z10buildUnextPfS_S_S_S_fii_param_2,
	.param .u64 .ptr .align 1 _Z10buildUnextPfS_S_S_S_fii_param_3,
	.param .u64 .ptr .align 1 _Z10buildUnextPfS_S_S_S_fii_param_4,
	.param .f32 _Z10buildUnextPfS_S_S_S_fii_param_5,
	.param .u32 _Z10buildUnextPfS_S_S_S_fii_param_6,
	.param .u32 _Z10buildUnextPfS_S_S_S_fii_param_7
)
{
	.reg .pred 	%p<8>;
	.reg .b32 	%r<19>;
	.reg .b32 	%f<27>;
	.reg .b64 	%rd<18>;

	ld.param.u64 	%rd1, [_Z10buildUnextPfS_S_S_S_fii_param_0];
	ld.param.u64 	%rd2, [_Z10buildUnextPfS_S_S_S_fii_param_1];
	ld.param.u64 	%rd3, [_Z10buildUnextPfS_S_S_S_fii_param_2];
	ld.param.u64 	%rd4, [_Z10buildUnextPfS_S_S_S_fii_param_3];
	ld.param.u64 	%rd5, [_Z10buildUnextPfS_S_S_S_fii_param_4];
	ld.param.f32 	%f1, [_Z10buildUnextPfS_S_S_S_fii_param_5];
	ld.param.u32 	%r4, [_Z10buildUnextPfS_S_S_S_fii_param_6];
	ld.param.u32 	%r6, [_Z10buildUnextPfS_S_S_S_fii_param_7];
	mov.u32 	%r7, %ctaid.y;
	mov.u32 	%r8, %ntid.y;
	mov.u32 	%r9, %tid.y;
	mad.lo.s32 	%r10, %r7, %r8, %r9;
	mov.u32 	%r11, %ctaid.x;
	mov.u32 	%r12, %ntid.x;
	mov.u32 	%r13, %tid.x;
	mad.lo.s32 	%r14, %r11, %r12, %r13;
	setp.lt.s32 	%p1, %r14, 2;
	setp.lt.u32 	%p2, %r10, 2;
	or.pred  	%p3, %p1, %p2;
	add.s32 	%r15, %r6, -2;
	setp.ge.s32 	%p4, %r14, %r15;
	or.pred  	%p5, %p3, %p4;
	add.s32 	%r16, %r4, -2;
	setp.ge.s32 	%p6, %r10, %r16;
	or.pred  	%p7, %p5, %p6;
	@%p7 bra 	$L__BB1_2;
	cvta.to.global.u64 	%rd6, %rd2;
	cvta.to.global.u64 	%rd7, %rd3;
	cvta.to.global.u64 	%rd8, %rd4;
	cvta.to.global.u64 	%rd9, %rd1;
	cvta.to.global.u64 	%rd10, %rd5;
	mad.lo.s32 	%r17, %r6, %r10, %r14;
	mul.lo.s32 	%r18, %r17, 3;
	mul.wide.s32 	%rd11, %r18, 4;
	add.s64 	%rd12, %rd6, %rd11;
	ld.global.f32 	%f2, [%rd12];
	add.s64 	%rd13, %rd7, %rd11;
	ld.global.f32 	%f3, [%rd13];
	add.s64 	%rd14, %rd8, %rd11;
	ld.global.f32 	%f4, [%rd14];
	fma.rn.f32 	%f5, %f1, %f4, %f3;
	mul.f32 	%f6, %f5, 0f3F000000;
	fma.rn.f32 	%f7, %f2, 0f3F000000, %f6;
	add.s64 	%rd15, %rd9, %rd11;
	st.global.f32 	[%rd15], %f7;
	ld.global.f32 	%f8, [%rd12+4];
	ld.global.f32 	%f9, [%rd13+4];
	ld.global.f32 	%f10, [%rd14+4];
	fma.rn.f32 	%f11, %f1, %f10, %f9;
	mul.f32 	%f12, %f11, 0f3F000000;
	fma.rn.f32 	%f13, %f8, 0f3F000000, %f12;
	mul.f32 	%f14, %f1, 0f3F000000;
	mul.wide.s32 	%rd16, %r17, 4;
	add.s64 	%rd17, %rd10, %rd16;
	ld.global.f32 	%f15, [%rd17];
	fma.rn.f32 	%f16, %f14, %f15, 0f3F800000;
	div.rn.f32 	%f17, %f13, %f16;
	st.global.f32 	[%rd15+4], %f17;
	ld.global.f32 	%f18, [%rd12+8];
	ld.global.f32 	%f19, [%rd13+8];
	ld.global.f32 	%f20, [%rd14+8];
	fma.rn.f32 	%f21, %f1, %f20, %f19;
	mul.f32 	%f22, %f21, 0f3F000000;
	fma.rn.f32 	%f23, %f18, 0f3F000000, %f22;
	ld.global.f32 	%f24, [%rd17];
	fma.rn.f32 	%f25, %f14, %f24, 0f3F800000;
	div.rn.f32 	%f26, %f23, %f25;
	st.global.f32 	[%rd15+8], %f26;
$L__BB1_2:
	ret;

}


// ===== COMPILED SASS (sm_100) =====

	.target	sm_100

	.elftype	@"ET_EXEC"


//--------------------- .note.nv.tkinfo           --------------------------
	.section	.note.nv.tkinfo,"",@"SHT_NOTE"
	.sectionflags	@"SHF_NOTE_NV_TKINFO"
	.tkinfo
        /*0018*/ 	.word	0x00000002
        /*0030*/ 	.string	""
        /*0030*/ 	.string	"ptxas"
        /*0030*/ 	.string	"Cuda compilation tools, release 13.0, V13.0.88"
        /*0030*/ 	.string	"Build cuda_13.0.r13.0/compiler.36424714_0"
        /*0030*/ 	.string	"-arch sm_100 -m 64 "



//--------------------- .note.nv.cuinfo           --------------------------
	.section	.note.nv.cuinfo,"",@"SHT_NOTE"
	.sectionflags	@"SHF_NOTE_NV_CUINFO"
        /*0018*/ 	.short	0x0002
        /*001a*/ 	.short	0x0064
        /*001c*/ 	.short	0x0082
	.zero		2


//--------------------- .nv.info                  --------------------------
	.section	.nv.info,"",@"SHT_CUDA_INFO"
	.align	4


	//----- nvinfo : EIATTR_REGCOUNT
	.align		4
        /*0000*/ 	.byte	0x04, 0x2f
        /*0002*/ 	.short	(.L_1 - .L_0)
	.align		4
.L_0:
        /*0004*/ 	.word	index@(_Z10buildUstarPfS_S_S_fii)
        /*0008*/ 	.word	0x00000016


	//----- nvinfo : EIATTR_FRAME_SIZE
	.align		4
.L_1:
        /*000c*/ 	.byte	0x04, 0x11
        /*000e*/ 	.short	(.L_3 - .L_2)
	.align		4
.L_2:
        /*0010*/ 	.word	index@($__internal_1_$__cuda_sm3x_div_rn_noftz_f32_slowpath)
        /*0014*/ 	.word	0x00000000


	//----- nvinfo : EIATTR_FRAME_SIZE
	.align		4
.L_3:
        /*0018*/ 	.byte	0x04, 0x11
        /*001a*/ 	.short	(.L_5 - .L_4)
	.align		4
.L_4:
        /*001c*/ 	.word	index@(_Z10buildUstarPfS_S_S_fii)
        /*0020*/ 	.word	0x00000000


	//----- nvinfo : EIATTR_REGCOUNT
	.align		4
.L_5:
        /*0024*/ 	.byte	0x04, 0x2f
        /*0026*/ 	.short	(.L_7 - .L_6)
	.align		4
.L_6:
        /*0028*/ 	.word	index@(_Z10buildUnextPfS_S_S_S_fii)
        /*002c*/ 	.word	0x00000018


	//----- nvinfo : EIATTR_FRAME_SIZE
	.align		4
.L_7:
        /*0030*/ 	.byte	0x04, 0x11
        /*0032*/ 	.short	(.L_9 - .L_8)
	.align		4
.L_8:
        /*0034*/ 	.word	index@($__internal_0_$__cuda_sm3x_div_rn_noftz_f32_slowpath)
        /*0038*/ 	.word	0x00000000


	//----- nvinfo : EIATTR_FRAME_SIZE
	.align		4
.L_9:
        /*003c*/ 	.byte	0x04, 0x11
        /*003e*/ 	.short	(.L_11 - .L_10)
	.align		4
.L_10:
        /*0040*/ 	.word	index@(_Z10buildUnextPfS_S_S_S_fii)
        /*0044*/ 	.word	0x00000000


	//----- nvinfo : EIATTR_MIN_STACK_SIZE
	.align		4
.L_11:
        /*0048*/ 	.byte	0x04, 0x12
        /*004a*/ 	.short	(.L_13 - .L_12)
	.align		4
.L_12:
        /*004c*/ 	.word	index@(_Z10buildUnextPfS_S_S_S_fii)
        /*0050*/ 	.word	0x00000000


	//----- nvinfo : EIATTR_MIN_STACK_SIZE
	.align		4
.L_13:
        /*0054*/ 	.byte	0x04, 0x12
        /*0056*/ 	.short	(.L_15 - .L_14)
	.align		4
.L_14:
        /*0058*/ 	.word	index@(_Z10buildUstarPfS_S_S_fii)
        /*005c*/ 	.word	0x00000000
.L_15:


//--------------------- .nv.compat                --------------------------
	.section	.nv.compat,"",@"SHT_CUDA_COMPAT_INFO"
	.align	4
        /*0000*/ 	.byte	0x02, 0x09, 0x00, 0x00, 0x02, 0x02, 0x01, 0x00, 0x02, 0x05, 0x05, 0x00, 0x03, 0x07, 0x01, 0x01
        /*0010*/ 	.byte	0x02, 0x03, 0x00, 0x00, 0x02, 0x06, 0x01, 0x00, 0x04, 0x0b, 0x08, 0x00, 0x01, 0x00, 0x00, 0x00
        /*0020*/ 	.byte	0x00, 0x00, 0x00, 0x00


//--------------------- .nv.info._Z10buildUnextPfS_S_S_S_fii --------------------------
	.section	.nv.info._Z10buildUnextPfS_S_S_S_fii,"",@"SHT_CUDA_INFO"
	.sectionflags	@""
	.align	4


	//----- nvinfo : EIATTR_CUDA_API_VERSION
	.align		4
        /*0000*/ 	.byte	0x04, 0x37
        /*0002*/ 	.short	(.L_17 - .L_16)
.L_16:
        /*0004*/ 	.word	0x00000082


	//----- nvinfo : EIATTR_KPARAM_INFO
	.align		4
.L_17:
        /*0008*/ 	.byte	0x04, 0x17
        /*000a*/ 	.short	(.L_19 - .L_18)
.L_18:
        /*000c*/ 	.word	0x00000000
        /*0010*/ 	.short	0x0007
        /*0012*/ 	.short	0x0030
        /*0014*/ 	.byte	0x00, 0xf0, 0x11, 0x00


	//----- nvinfo : EIATTR_KPARAM_INFO
	.align		4
.L_19:
        /*0018*/ 	.byte	0x04, 0x17
        /*001a*/ 	.short	(.L_21 - .L_20)
.L_20:
        /*001c*/ 	.word	0x00000000
        /*0020*/ 	.short	0x0006
        /*0022*/ 	.short	0x002c
        /*0024*/ 	.byte	0x00, 0xf0, 0x11, 0x00


	//----- nvinfo : EIATTR_KPARAM_INFO
	.align		4
.L_21:
        /*0028*/ 	.byte	0x04, 0x17
        /*002a*/ 	.short	(.L_23 - .L_22)
.L_22:
        /*002c*/ 	.word	0x00000000
        /*0030*/ 	.short	0x0005
        /*0032*/ 	.short	0x0028
        /*0034*/ 	.byte	0x00, 0xf0, 0x11, 0x00


	//----- nvinfo : EIATTR_KPARAM_INFO
	.align		4
.L_23:
        /*0038*/ 	.byte	0x04, 0x17
        /*003a*/ 	.short	(.L_25 - .L_24)
.L_24:
        /*003c*/ 	.word	0x00000000
        /*0040*/ 	.short	0x0004
        /*0042*/ 	.short	0x0020
        /*0044*/ 	.byte	0x00, 0xf5, 0x21, 0x00


	//----- nvinfo : EIATTR_KPARAM_INFO
	.align		4
.L_25:
        /*0048*/ 	.byte	0x04, 0x17
        /*004a*/ 	.short	(.L_27 - .L_26)
.L_26:
        /*004c*/ 	.word	0x00000000
        /*0050*/ 	.short	0x0003
        /*0052*/ 	.short	0x0018
        /*0054*/ 	.byte	0x00, 0xf5, 0x21, 0x00


	//----- nvinfo : EIATTR_KPARAM_INFO
	.align		4
.L_27:
        /*0058*/ 	.byte	0x04, 0x17
        /*005a*/ 	.short	(.L_29 - .L_28)
.L_28:
        /*005c*/ 	.word	0x00000000
        /*0060*/ 	.short	0x0002
        /*0062*/ 	.short	0x0010
        /*0064*/ 	.byte	0x00, 0xf5, 0x21, 0x00


	//----- nvinfo : EIATTR_KPARAM_INFO
	.align		4
.L_29:
        /*0068*/ 	.byte	0x04, 0x17
        /*006a*/ 	.short	(.L_31 - .L_30)
.L_30:
        /*006c*/ 	.word	0x00000000
        /*0070*/ 	.short	0x0001
        /*0072*/ 	.short	0x0008
        /*0074*/ 	.byte	0x00, 0xf5, 0x21, 0x00


	//----- nvinfo : EIATTR_KPARAM_INFO
	.align		4
.L_31:
        /*0078*/ 	.byte	0x04, 0x17
        /*007a*/ 	.short	(.L_33 - .L_32)
.L_32:
        /*007c*/ 	.word	0x00000000
        /*0080*/ 	.short	0x0000
        /*0082*/ 	.short	0x0000
        /*0084*/ 	.byte	0x00, 0xf5, 0x21, 0x00


	//----- nvinfo : EIATTR_SPARSE_MMA_MASK
	.align		4
.L_33:
        /*0088*/ 	.byte	0x03, 0x50
        /*008a*/ 	.short	0x0000


	//----- nvinfo : EIATTR_MAXREG_COUNT
	.align		4
        /*008c*/ 	.byte	0x03, 0x1b
        /*008e*/ 	.short	0x00ff


	//----- nvinfo : EIATTR_MERCURY_ISA_VERSION
	.align		4
        /*0090*/ 	.byte	0x03, 0x5f
        /*0092*/ 	.short	0x0101


	//----- nvinfo : EIATTR_VRC_CTA_INIT_COUNT
	.align		4
        /*0094*/ 	.byte	0x02, 0x4a
	.zero		1
	.zero		1


	//----- nvinfo : EIATTR_EXIT_INSTR_OFFSETS
	.align		4
        /*0098*/ 	.byte	0x04, 0x1c
        /*009a*/ 	.short	(.L_35 - .L_34)


	//   ....[0]....
.L_34:
        /*009c*/ 	.word	0x00000110


	//   ....[1]....
        /*00a0*/ 	.word	0x00000550


	//----- nvinfo : EIATTR_CRS_STACK_SIZE
	.align		4
.L_35:
        /*00a4*/ 	.byte	0x04, 0x1e
        /*00a6*/ 	.short	(.L_37 - .L_36)
.L_36:
        /*00a8*/ 	.word	0x00000000


	//----- nvinfo : EIATTR_CBANK_PARAM_SIZE
	.align		4
.L_37:
        /*00ac*/ 	.byte	0x03, 0x19
        /*00ae*/ 	.short	0x0034


	//----- nvinfo : EIATTR_PARAM_CBANK
	.align		4
        /*00b0*/ 	.byte	0x04, 0x0a
        /*00b2*/ 	.short	(.L_39 - .L_38)
	.align		4
.L_38:
        /*00b4*/ 	.word	index@(.nv.constant0._Z10buildUnextPfS_S_S_S_fii)
        /*00b8*/ 	.short	0x0380
        /*00ba*/ 	.short	0x0034


	//----- nvinfo : EIATTR_SW_WAR
	.align		4
.L_39:
        /*00bc*/ 	.byte	0x04, 0x36
        /*00be*/ 	.short	(.L_41 - .L_40)
.L_40:
        /*00c0*/ 	.word	0x00000008
.L_41:


//--------------------- .nv.info._Z10buildUstarPfS_S_S_fii --------------------------
	.section	.nv.info._Z10buildUstarPfS_S_S_fii,"",@"SHT_CUDA_INFO"
	.sectionflags	@""
	.align	4


	//----- nvinfo : EIATTR_CUDA_API_VERSION
	.align		4
        /*0000*/ 	.byte	0x04, 0x37
        /*0002*/ 	.short	(.L_43 - .L_42)
.L_42:
        /*0004*/ 	.word	0x00000082


	//----- nvinfo : EIATTR_KPARAM_INFO
	.align		4
.L_43:
        /*0008*/ 	.byte	0x04, 0x17
        /*000a*/ 	.short	(.L_45 - .L_44)
.L_44:
        /*000c*/ 	.word	0x00000000
        /*0010*/ 	.short	0x0006
        /*0012*/ 	.short	0x0028
        /*0014*/ 	.byte	0x00, 0xf0, 0x11, 0x00


	//----- nvinfo : EIATTR_KPARAM_INFO
	.align		4
.L_45:
        /*0018*/ 	.byte	0x04, 0x17
        /*001a*/ 	.short	(.L_47 - .L_46)
.L_46:
        /*001c*/ 	.word	0x00000000
        /*0020*/ 	.short	0x0005
        /*0022*/ 	.short	0x0024
        /*0024*/ 	.byte	0x00, 0xf0, 0x11, 0x00


	//----- nvinfo : EIATTR_KPARAM_INFO
	.align		4
.L_47:
        /*0028*/ 	.byte	0x04, 0x17
        /*002a*/ 	.short	(.L_49 - .L_48)
.L_48:
        /*002c*/ 	.word	0x00000000
        /*0030*/ 	.short	0x0004
        /*0032*/ 	.short	0x0020
        /*0034*/ 	.byte	0x00, 0xf0, 0x11, 0x00


	//----- nvinfo : EIATTR_KPARAM_INFO
	.align		4
.L_49:
        /*0038*/ 	.byte	0x04, 0x17
        /*003a*/ 	.short	(.L_51 - .L_50)
.L_50:
        /*003c*/ 	.word	0x00000000
        /*0040*/ 	.short	0x0003
        /*0042*/ 	.short	0x0018
        /*0044*/ 	.byte	0x00, 0xf5, 0x21, 0x00


	//----- nvinfo : EIATTR_KPARAM_INFO
	.align		4
.L_51:
        /*0048*/ 	.byte	0x04, 0x17
        /*004a*/ 	.short	(.L_53 - .L_52)
.L_52:
        /*004c*/ 	.word	0x00000000
        /*0050*/ 	.short	0x0002
        /*0052*/ 	.short	0x0010
        /*0054*/ 	.byte	0x00, 0xf5, 0x21, 0x00


	//----- nvinfo : EIATTR_KPARAM_INFO
	.align		4
.L_53:
        /*0058*/ 	.byte	0x04, 0x17
        /*005a*/ 	.short	(.L_55 - .L_54)
.L_54:
        /*005c*/ 	.word	0x00000000
        /*0060*/ 	.short	0x0001
        /*0062*/ 	.short	0x0008
        /*0064*/ 	.byte	0x00, 0xf5, 0x21, 0x00


	//----- nvinfo : EIATTR_KPARAM_INFO
	.align		4
.L_55:
        /*0068*/ 	.byte	0x04, 0x17
        /*006a*/ 	.short	(.L_57 - .L_56)
.L_56:
        /*006c*/ 	.word	0x00000000
        /*0070*/ 	.short	0x0000
        /*0072*/ 	.short	0x0000
        /*0074*/ 	.byte	0x00, 0xf5, 0x21, 0x00


	//----- nvinfo : EIATTR_SPARSE_MMA_MASK
	.align		4
.L_57:
        /*0078*/ 	.byte	0x03, 0x50
        /*007a*/ 	.short	0x0000


	//----- nvinfo : EIATTR_MAXREG_COUNT
	.align		4
        /*007c*/ 	.byte	0x03, 0x1b
        /*007e*/ 	.short	0x00ff


	//----- nvinfo : EIATTR_MERCURY_ISA_VERSION
	.align		4
        /*0080*/ 	.byte	0x03, 0x5f
        /*0082*/ 	.short	0x0101


	//----- nvinfo : EIATTR_VRC_CTA_INIT_COUNT
	.align		4
        /*0084*/ 	.byte	0x02, 0x4a
	.zero		1
	.zero		1


	//----- nvinfo : EIATTR_EXIT_INSTR_OFFSETS
	.align		4
        /*0088*/ 	.byte	0x04, 0x1c
        /*008a*/ 	.short	(.L_59 - .L_58)


	//   ....[0]....
.L_58:
        /*008c*/ 	.word	0x00000110


	//   ....[1]....
        /*0090*/ 	.word	0x000004b0


	//----- nvinfo : EIATTR_CRS_STACK_SIZE
	.align		4
.L_59:
        /*0094*/ 	.byte	0x04, 0x1e
        /*0096*/ 	.short	(.L_61 - .L_60)
.L_60:
        /*0098*/ 	.word	0x00000000


	//----- nvinfo : EIATTR_CBANK_PARAM_SIZE
	.align		4
.L_61:
        /*009c*/ 	.byte	0x03, 0x19
        /*009e*/ 	.short	0x002c


	//----- nvinfo : EIATTR_PARAM_CBANK
	.align		4
        /*00a0*/ 	.byte	0x04, 0x0a
        /*00a2*/ 	.short	(.L_63 - .L_62)
	.align		4
.L_62:
        /*00a4*/ 	.word	index@(.nv.constant0._Z10buildUstarPfS_S_S_fii)
        /*00a8*/ 	.short	0x0380
        /*00aa*/ 	.short	0x002c


	//----- nvinfo : EIATTR_SW_WAR
	.align		4
.L_63:
        /*00ac*/ 	.byte	0x04, 0x36
        /*00ae*/ 	.short	(.L_65 - .L_64)
.L_64:
        /*00b0*/ 	.word	0x00000008
.L_65:


//--------------------- .nv.callgraph             --------------------------
	.section	.nv.callgraph,"",@"SHT_CUDA_CALLGRAPH"
	.align	4
	.sectionentsize	8
	.align		4
        /*0000*/ 	.word	0x00000000
	.align		4
        /*0004*/ 	.word	0xffffffff
	.align		4
        /*0008*/ 	.word	0x00000000
	.align		4
        /*000c*/ 	.word	0xfffffffe
	.align		4
        /*0010*/ 	.word	0x00000000
	.align		4
        /*0014*/ 	.word	0xfffffffd
	.align		4
        /*0018*/ 	.word	0x00000000
	.align		4
        /*001c*/ 	.word	0xfffffffc


//--------------------- .text._Z10buildUnextPfS_S_S_S_fii --------------------------
	.section	.text._Z10buildUnextPfS_S_S_S_fii,"ax",@progbits
	.align	128
        .global         _Z10buildUnextPfS_S_S_S_fii
        .type           _Z10buildUnextPfS_S_S_S_fii,@function
        .size           _Z10buildUnextPfS_S_S_S_fii,(.L_x_32 - _Z10buildUnextPfS_S_S_S_fii)
        .other          _Z10buildUnextPfS_S_S_S_fii,@"STO_CUDA_ENTRY STV_DEFAULT"
_Z10buildUnextPfS_S_S_S_fii:
.text._Z10buildUnextPfS_S_S_S_fii:
[----:B------:R-:W-:Y:S01]  /*0000*/  LDC R1, c[0x0][0x37c] ;  /* 0x0000df00ff017b82 */ /* 0x000fe20000000800 */
[----:B------:R-:W0:Y:S07]  /*0010*/  S2R R3, SR_TID.Y ;  /* 0x0000000000037919 */ /* 0x000e2e0000002200 */
[----:B------:R-:W0:Y:S01]  /*0020*/  S2UR UR5, SR_CTAID.Y ;  /* 0x00000000000579c3 */ /* 0x000e220000002600 */
[----:B------:R-:W1:Y:S01]  /*0030*/  LDCU UR7, c[0x0][0x3b0] ;  /* 0x00007600ff0777ac */ /* 0x000e620008000800 */
[----:B------:R-:W2:Y:S01]  /*0040*/  S2R R5, SR_TID.X ;  /* 0x0000000000057919 */ /* 0x000ea20000002100 */
[----:B------:R-:W3:Y:S05]  /*0050*/  LDCU UR4, c[0x0][0x3ac] ;  /* 0x00007580ff0477ac */ /* 0x000eea0008000800 */
[----:B------:R-:W0:Y:S08]  /*0060*/  LDC R0, c[0x0][0x364] ;  /* 0x0000d900ff007b82 */ /* 0x000e300000000800 */
[----:B------:R-:W2:Y:S01]  /*0070*/  S2UR UR6, SR_CTAID.X ;  /* 0x00000000000679c3 */ /* 0x000ea20000002500 */
[----:B---3--:R-:W-:-:S07]  /*0080*/  UIADD3 UR4, UPT, UPT, UR4, -0x2, URZ ;  /* 0xfffffffe04047890 */ /* 0x008fce000fffe0ff */
[----:B------:R-:W2:Y:S01]  /*0090*/  LDC R2, c[0x0][0x360] ;  /* 0x0000d800ff027b82 */ /* 0x000ea20000000800 */
[----:B0-----:R-:W-:Y:S01]  /*00a0*/  IMAD R0, R0, UR5, R3 ;  /* 0x0000000500007c24 */ /* 0x001fe2000f8e0203 */
[----:B-1----:R-:W-:-:S04]  /*00b0*/  UIADD3 UR5, UPT, UPT, UR7, -0x2, URZ ;  /* 0xfffffffe07057890 */ /* 0x002fc8000fffe0ff */
[----:B------:R-:W-:Y:S01]  /*00c0*/  ISETP.GE.U32.AND P0, PT, R0, 0x2, PT ;  /* 0x000000020000780c */ /* 0x000fe20003f06070 */
[----:B--2---:R-:W-:-:S05]  /*00d0*/  IMAD R3, R2, UR6, R5 ;  /* 0x0000000602037c24 */ /* 0x004fca000f8e0205 */
[----:B------:R-:W-:-:S04]  /*00e0*/  ISETP.LT.OR P0, PT, R3, 0x2, !P0 ;  /* 0x000000020300780c */ /* 0x000fc80004701670 */
[----:B------:R-:W-:-:S04]  /*00f0*/  ISETP.GE.OR P0, PT, R3, UR5, P0 ;  /* 0x0000000503007c0c */ /* 0x000fc80008706670 */
[----:B------:R-:W-:-:S13]  /*0100*/  ISETP.GE.OR P0, PT, R0, UR4, P0 ;  /* 0x0000000400007c0c */ /* 0x000fda0008706670 */
[----:B------:R-:W-:Y:S05]  /*0110*/  @P0 EXIT ;  /* 0x000000000000094d */ /* 0x000fea0003800000 */
[----:B------:R-:W0:Y:S01]  /*0120*/  LDC.64 R10, c[0x0][0x390] ;  /* 0x0000e400ff0a7b82 */ /* 0x000e220000000a00 */
[----:B------:R-:W1:Y:S01]  /*0130*/  LDCU.64 UR4, c[0x0][0x358] ;  /* 0x00006b00ff0477ac */ /* 0x000e620008000a00 */
[----:B------:R-:W-:-:S04]  /*0140*/  IMAD R3, R0, UR7, R3 ;  /* 0x0000000700037c24 */ /* 0x000fc8000f8e0203 */
[----:B------:R-:W-:Y:S02]  /*0150*/  IMAD R15, R3, 0x3, RZ ;  /* 0x00000003030f7824 */ /* 0x000fe400078e02ff */
[----:B------:R-:W2:Y:S08]  /*0160*/  LDC.64 R8, c[0x0][0x398] ;  /* 0x0000e600ff087b82 */ /* 0x000eb00000000a00 */
[----:B------:R-:W3:Y:S01]  /*0170*/  LDC.64 R6, c[0x0][0x388] ;  /* 0x0000e200ff067b82 */ /* 0x000ee20000000a00 */
[----:B0-----:R-:W-:-:S07]  /*0180*/  IMAD.WIDE R10, R15, 0x4, R10 ;  /* 0x000000040f0a7825 */ /* 0x001fce00078e020a */
[----:B------:R-:W0:Y:S01]  /*0190*/  LDC R0, c[0x0][0x3a8] ;  /* 0x0000ea00ff007b82 */ /* 0x000e220000000800 */
[----:B-1----:R-:W0:Y:S01]  /*01a0*/  LDG.E R17, desc[UR4][R10.64] ;  /* 0x000000040a117981 */ /* 0x002e22000c1e1900 */
[----:B--2---:R-:W-:-:S06]  /*01b0*/  IMAD.WIDE R8, R15, 0x4, R8 ;  /* 0x000000040f087825 */ /* 0x004fcc00078e0208 */
[----:B------:R-:W1:Y:S01]  /*01c0*/  LDC.64 R4, c[0x0][0x380] ;  /* 0x0000e000ff047b82 */ /* 0x000e620000000a00 */
[----:B------:R-:W0:Y:S01]  /*01d0*/  LDG.E R14, desc[UR4][R8.64] ;  /* 0x00000004080e7981 */ /* 0x000e22000c1e1900 */
[----:B---3--:R-:W-:-:S06]  /*01e0*/  IMAD.WIDE R6, R15, 0x4, R6 ;  /* 0x000000040f067825 */ /* 0x008fcc00078e0206 */
[----:B------:R-:W2:Y:S01]  /*01f0*/  LDC.64 R12, c[0x0][0x3a0] ;  /* 0x0000e800ff0c7b82 */ /* 0x000ea20000000a00 */
[----:B------:R-:W3:Y:S01]  /*0200*/  LDG.E R2, desc[UR4][R6.64] ;  /* 0x0000000406027981 */ /* 0x000ee2000c1e1900 */
[----:B-1----:R-:W-:-:S04]  /*0210*/  IMAD.WIDE R4, R15, 0x4, R4 ;  /* 0x000000040f047825 */ /* 0x002fc800078e0204 */
[----:B--2---:R-:W-:-:S04]  /*0220*/  IMAD.WIDE R12, R3, 0x4, R12 ;  /* 0x00000004030c7825 */ /* 0x004fc800078e020c */
[----:B0-----:R-:W-:-:S04]  /*0230*/  FFMA R14, R14, R0, R17 ;  /* 0x000000000e0e7223 */ /* 0x001fc80000000011 */
[----:B------:R-:W-:-:S04]  /*0240*/  FMUL R17, R14, 0.5 ;  /* 0x3f0000000e117820 */ /* 0x000fc80000400000 */
[----:B---3--:R-:W-:-:S05]  /*0250*/  FFMA R17, R2, 0.5, R17 ;  /* 0x3f00000002117823 */ /* 0x008fca0000000011 */
[----:B------:R0:W-:Y:S04]  /*0260*/  STG.E desc[UR4][R4.64], R17 ;  /* 0x0000001104007986 */ /* 0x0001e8000c101904 */
[----:B------:R-:W2:Y:S04]  /*0270*/  LDG.E R19, desc[UR4][R12.64] ;  /* 0x000000040c137981 */ /* 0x000ea8000c1e1900 */
[----:B------:R-:W3:Y:S04]  /*0280*/  LDG.E R15, desc[UR4][R10.64+0x4] ;  /* 0x000004040a0f7981 */ /* 0x000ee8000c1e1900 */
[----:B------:R-:W3:Y:S04]  /*0290*/  LDG.E R14, desc[UR4][R8.64+0x4] ;  /* 0x00000404080e7981 */ /* 0x000ee8000c1e1900 */
[----:B------:R-:W4:Y:S01]  /*02a0*/  LDG.E R3, desc[UR4][R6.64+0x4] ;  /* 0x0000040406037981 */ /* 0x000f22000c1e1900 */
[----:B------:R-:W-:Y:S01]  /*02b0*/  FMUL R2, R0, 0.5 ;  /* 0x3f00000000027820 */ /* 0x000fe20000400000 */
[----:B------:R-:W-:Y:S03]  /*02c0*/  BSSY.RECONVERGENT B0, `(.L_x_0) ;  /* 0x0000010000007945 */ /* 0x000fe60003800200 */
[----:B--2---:R-:W-:-:S04]  /*02d0*/  FFMA R19, R2, R19, 1 ;  /* 0x3f80000002137423 */ /* 0x004fc80000000013 */
[----:B------:R-:W1:Y:S01]  /*02e0*/  MUFU.RCP R16, R19 ;  /* 0x0000001300107308 */ /* 0x000e620000001000 */
[----:B---3--:R-:W-:-:S04]  /*02f0*/  FFMA R14, R14, R0, R15 ;  /* 0x000000000e0e7223 */ /* 0x008fc8000000000f */
[----:B------:R-:W-:-:S04]  /*0300*/  FMUL R0, R14, 0.5 ;  /* 0x3f0000000e007820 */ /* 0x000fc80000400000 */
[----:B----4-:R-:W-:-:S04]  /*0310*/  FFMA R0, R3, 0.5, R0 ;  /* 0x3f00000003007823 */ /* 0x010fc80000000000 */
[----:B------:R-:W2:Y:S01]  /*0320*/  FCHK P0, R0, R19 ;  /* 0x0000001300007302 */ /* 0x000ea20000000000 */
[----:B-1----:R-:W-:-:S04]  /*0330*/  FFMA R15, -R19, R16, 1 ;  /* 0x3f800000130f7423 */ /* 0x002fc80000000110 */
[----:B------:R-:W-:-:S04]  /*0340*/  FFMA R15, R16, R15, R16 ;  /* 0x0000000f100f7223 */ /* 0x000fc80000000010 */
[----:B------:R-:W-:-:S04]  /*0350*/  FFMA R14, R0, R15, RZ ;  /* 0x0000000f000e7223 */ /* 0x000fc800000000ff */
[----:B------:R-:W-:-:S04]  /*0360*/  FFMA R3, -R19, R14, R0 ;  /* 0x0000000e13037223 */ /* 0x000fc80000000100 */
[----:B------:R-:W-:Y:S01]  /*0370*/  FFMA R3, R15, R3, R14 ;  /* 0x000000030f037223 */ /* 0x000fe2000000000e */
[----:B0-2---:R-:W-:Y:S06]  /*0380*/  @!P0 BRA `(.L_x_1) ;  /* 0x00000000000c8947 */ /* 0x005fec0003800000 */
[----:B------:R-:W-:Y:S01]  /*0390*/  IMAD.MOV.U32 R3, RZ, RZ, R19 ;  /* 0x000000ffff037224 */ /* 0x000fe200078e0013 */
[----:B------:R-:W-:-:S07]  /*03a0*/  MOV R14, 0x3c0 ;  /* 0x000003c0000e7802 */ /* 0x000fce0000000f00 */
[----:B------:R-:W-:Y:S05]  /*03b0*/  CALL.REL.NOINC `($__internal_0_$__cuda_sm3x_div_rn_noftz_f32_slowpath) ;  /* 0x0000000000687944 */ /* 0x000fea0003c00000 */
.L_x_1:
[----:B------:R-:W-:Y:S05]  /*03c0*/  BSYNC.RECONVERGENT B0 ;  /* 0x0000000000007941 */ /* 0x000fea0003800200 */
.L_x_0:
[----:B------:R0:W-:Y:S01]  /*03d0*/  STG.E desc[UR4][R4.64+0x4], R3 ;  /* 0x0000040304007986 */ /* 0x0001e2000c101904 */
[----:B------:R-:W1:Y:S03]  /*03e0*/  LDCU UR6, c[0x0][0x3a8] ;  /* 0x00007500ff0677ac */ /* 0x000e660008000800 */
[----:B------:R-:W2:Y:S04]  /*03f0*/  LDG.E R13, desc[UR4][R12.64] ;  /* 0x000000040c0d7981 */ /* 0x000ea8000c1e1900 */
[----:B------:R-:W1:Y:S04]  /*0400*/  LDG.E R10, desc[UR4][R10.64+0x8] ;  /* 0x000008040a0a7981 */ /* 0x000e68000c1e1900 */
[----:B------:R-:W1:Y:S04]  /*0410*/  LDG.E R9, desc[UR4][R8.64+0x8] ;  /* 0x0000080408097981 */ /* 0x000e68000c1e1900 */
[----:B------:R-:W3:Y:S01]  /*0420*/  LDG.E R0, desc[UR4][R6.64+0x8] ;  /* 0x0000080406007981 */ /* 0x000ee2000c1e1900 */
[----:B------:R-:W-:Y:S01]  /*0430*/  BSSY.RECONVERGENT B0, `(.L_x_2) ;  /* 0x0000010000007945 */ /* 0x000fe20003800200 */
[----:B--2---:R-:W-:-:S04]  /*0440*/  FFMA R17, R2, R13, 1 ;  /* 0x3f80000002117423 */ /* 0x004fc8000000000d */
[----:B------:R-:W2:Y:S01]  /*0450*/  MUFU.RCP R14, R17 ;  /* 0x00000011000e7308 */ /* 0x000ea20000001000 */
[----:B-1----:R-:W-:-:S04]  /*0460*/  FFMA R2, R9, UR6, R10 ;  /* 0x0000000609027c23 */ /* 0x002fc8000800000a */
[----:B------:R-:W-:-:S04]  /*0470*/  FMUL R15, R2, 0.5 ;  /* 0x3f000000020f7820 */ /* 0x000fc80000400000 */
[----:B---3--:R-:W-:-:S04]  /*0480*/  FFMA R0, R0, 0.5, R15 ;  /* 0x3f00000000007823 */ /* 0x008fc8000000000f */
[----:B------:R-:W1:Y:S01]  /*0490*/  FCHK P0, R0, R17 ;  /* 0x0000001100007302 */ /* 0x000e620000000000 */
[----:B--2---:R-:W-:-:S04]  /*04a0*/  FFMA R19, -R17, R14, 1 ;  /* 0x3f80000011137423 */ /* 0x004fc8000000010e */
[----:B------:R-:W-:-:S04]  /*04b0*/  FFMA R19, R14, R19, R14 ;  /* 0x000000130e137223 */ /* 0x000fc8000000000e */
[----:B------:R-:W-:-:S04]  /*04c0*/  FFMA R2, R0, R19, RZ ;  /* 0x0000001300027223 */ /* 0x000fc800000000ff */
[----:B0-----:R-:W-:-:S04]  /*04d0*/  FFMA R3, -R17, R2, R0 ;  /* 0x0000000211037223 */ /* 0x001fc80000000100 */
[----:B------:R-:W-:Y:S01]  /*04e0*/  FFMA R3, R19, R3, R2 ;  /* 0x0000000313037223 */ /* 0x000fe20000000002 */
[----:B-1----:R-:W-:Y:S06]  /*04f0*/  @!P0 BRA `(.L_x_3) ;  /* 0x00000000000c8947 */ /* 0x002fec0003800000 */
[----:B------:R-:W-:Y:S01]  /*0500*/  IMAD.MOV.U32 R3, RZ, RZ, R17 ;  /* 0x000000ffff037224 */ /* 0x000fe200078e0011 */
[----:B------:R-:W-:-:S07]  /*0510*/  MOV R14, 0x530 ;  /* 0x00000530000e7802 */ /* 0x000fce0000000f00 */
[----:B------:R-:W-:Y:S05]  /*0520*/  CALL.REL.NOINC `($__internal_0_$__cuda_sm3x_div_rn_noftz_f32_slowpath) ;  /* 0x00000000000c7944 */ /* 0x000fea0003c00000 */
.L_x_3:
[----:B------:R-:W-:Y:S05]  /*0530*/  BSYNC.RECONVERGENT B0 ;  /* 0x0000000000007941 */ /* 0x000fea0003800200 */
.L_x_2:
[----:B------:R-:W-:Y:S01]  /*0540*/  STG.E desc[UR4][R4.64+0x8], R3 ;  /* 0x0000080304007986 */ /* 0x000fe2000c101904 */
[----:B------:R-:W-:Y:S05]  /*0550*/  EXIT ;  /* 0x000000000000794d */ /* 0x000fea0003800000 */
        .weak           $__internal_0_$__cuda_sm3x_div_rn_noftz_f32_slowpath
        .type           $__internal_0_$__cuda_sm3x_div_rn_noftz_f32_slowpath,@function
        .size           $__internal_0_$__cuda_sm3x_div_rn_noftz_f32_slowpath,(.L_x_32 - $__internal_0_$__cuda_sm3x_div_rn_noftz_f32_slowpath)
$__internal_0_$__cuda_sm3x_div_rn_noftz_f32_slowpath:
[----:B------:R-:W-:Y:S01]  /*0560*/  SHF.R.U32.HI R15, RZ, 0x17, R3 ;  /* 0x00000017ff0f7819 */ /* 0x000fe20000011603 */
[----:B------:R-:W-:Y:S01]  /*0570*/  BSSY.RECONVERGENT B1, `(.L_x_4) ;  /* 0x0000062000017945 */ /* 0x000fe20003800200 */
[----:B------:R-:W-:Y:S02]  /*0580*/  SHF.R.U32.HI R16, RZ, 0x17, R0 ;  /* 0x00000017ff107819 */ /* 0x000fe40000011600 */
[----:B------:R-:W-:Y:S02]  /*0590*/  LOP3.LUT R15, R15, 0xff, RZ, 0xc0, !PT ;  /* 0x000000ff0f0f7812 */ /* 0x000fe400078ec0ff */
[----:B------:R-:W-:Y:S02]  /*05a0*/  LOP3.LUT R17, R16, 0xff, RZ, 0xc0, !PT ;  /* 0x000000ff10117812 */ /* 0x000fe400078ec0ff */
[----:B------:R-:W-:-:S03]  /*05b0*/  IADD3 R19, PT, PT, R15, -0x1, RZ ;  /* 0xffffffff0f137810 */ /* 0x000fc60007ffe0ff */
[----:B------:R-:W-:Y:S01]  /*05c0*/  VIADD R18, R17, 0xffffffff ;  /* 0xffffffff11127836 */ /* 0x000fe20000000000 */
[----:B------:R-:W-:-:S04]  /*05d0*/  ISETP.GT.U32.AND P0, PT, R19, 0xfd, PT ;  /* 0x000000fd1300780c */ /* 0x000fc80003f04070 */
[----:B------:R-:W-:-:S13]  /*05e0*/  ISETP.GT.U32.OR P0, PT, R18, 0xfd, P0 ;  /* 0x000000fd1200780c */ /* 0x000fda0000704470 */
[----:B------:R-:W-:Y:S01]  /*05f0*/  @!P0 IMAD.MOV.U32 R16, RZ, RZ, RZ ;  /* 0x000000ffff108224 */ /* 0x000fe200078e00ff */
[----:B------:R-:W-:Y:S06]  /*0600*/  @!P0 BRA `(.L_x_5) ;  /* 0x00000000005c8947 */ /* 0x000fec0003800000 */
[----:B------:R-:W-:Y:S02]  /*0610*/  FSETP.GTU.FTZ.AND P0, PT, |R0|, +INF , PT ;  /* 0x7f8000000000780b */ /* 0x000fe40003f1c200 */
[----:B------:R-:W-:-:S04]  /*0620*/  FSETP.GTU.FTZ.AND P1, PT, |R3|, +INF , PT ;  /* 0x7f8000000300780b */ /* 0x000fc80003f3c200 */
[----:B------:R-:W-:-:S13]  /*0630*/  PLOP3.LUT P0, PT, P0, P1, PT, 0xf8, 0x8f ;  /* 0x00000000008f781c */ /* 0x000fda0000703f70 */
[----:B------:R-:W-:Y:S05]  /*0640*/  @P0 BRA `(.L_x_6) ;  /* 0x00000004004c0947 */ /* 0x000fea0003800000 */
[----:B------:R-:W-:-:S13]  /*0650*/  LOP3.LUT P0, RZ, R3, 0x7fffffff, R0, 0xc8, !PT ;  /* 0x7fffffff03ff7812 */ /* 0x000fda000780c800 */
[----:B------:R-:W-:Y:S05]  /*0660*/  @!P0 BRA `(.L_x_7) ;  /* 0x00000004003c8947 */ /* 0x000fea0003800000 */
[C---:B------:R-:W-:Y:S02]  /*0670*/  FSETP.NEU.FTZ.AND P2, PT, |R0|.reuse, +INF , PT ;  /* 0x7f8000000000780b */ /* 0x040fe40003f5d200 */
[----:B------:R-:W-:Y:S02]  /*0680*/  FSETP.NEU.FTZ.AND P1, PT, |R3|, +INF , PT ;  /* 0x7f8000000300780b */ /* 0x000fe40003f3d200 */
[----:B------:R-:W-:-:S11]  /*0690*/  FSETP.NEU.FTZ.AND P0, PT, |R0|, +INF , PT ;  /* 0x7f8000000000780b */ /* 0x000fd60003f1d200 */
[----:B------:R-:W-:Y:S05]  /*06a0*/  @!P1 BRA !P2, `(.L_x_7) ;  /* 0x00000004002c9947 */ /* 0x000fea0005000000 */
[----:B------:R-:W-:-:S04]  /*06b0*/  LOP3.LUT P2, RZ, R0, 0x7fffffff, RZ, 0xc0, !PT ;  /* 0x7fffffff00ff7812 */ /* 0x000fc8000784c0ff */
[----:B------:R-:W-:-:S13]  /*06c0*/  PLOP3.LUT P1, PT, P1, P2, PT, 0x2f, 0xf2 ;  /* 0x0000000000f2781c */ /* 0x000fda0000f24577 */
[----:B------:R-:W-:Y:S05]  /*06d0*/  @P1 BRA `(.L_x_8) ;  /* 0x0000000400181947 */ /* 0x000fea0003800000 */
[----:B------:R-:W-:-:S04]  /*06e0*/  LOP3.LUT P1, RZ, R3, 0x7fffffff, RZ, 0xc0, !PT ;  /* 0x7fffffff03ff7812 */ /* 0x000fc8000782c0ff */
[----:B------:R-:W-:-:S13]  /*06f0*/  PLOP3.LUT P0, PT, P0, P1, PT, 0x2f, 0xf2 ;  /* 0x0000000000f2781c */ /* 0x000fda0000702577 */
[----:B------:R-:W-:Y:S05]  /*0700*/  @P0 BRA `(.L_x_9) ;  /* 0x0000000400000947 */ /* 0x000fea0003800000 */
[----:B------:R-:W-:Y:S02]  /*0710*/  ISETP.GE.AND P0, PT, R18, RZ, PT ;  /* 0x000000ff1200720c */ /* 0x000fe40003f06270 */
[----:B------:R-:W-:-:S11]  /*0720*/  ISETP.GE.AND P1, PT, R19, RZ, PT ;  /* 0x000000ff1300720c */ /* 0x000fd60003f26270 */
[----:B------:R-:W-:Y:S01]  /*0730*/  @P0 MOV R16, RZ ;  /* 0x000000ff00100202 */ /* 0x000fe20000000f00 */
[----:B------:R-:W-:Y:S02]  /*0740*/  @!P0 IMAD.MOV.U32 R16, RZ, RZ, -0x40 ;  /* 0xffffffc0ff108424 */ /* 0x000fe400078e00ff */
[----:B------:R-:W-:Y:S01]  /*0750*/  @!P0 FFMA R0, R0, 1.84467440737095516160e+19, RZ ;  /* 0x5f80000000008823 */ /* 0x000fe200000000ff */
[----:B------:R-:W-:Y:S01]  /*0760*/  @!P1 FFMA R3, R3, 1.84467440737095516160e+19, RZ ;  /* 0x5f80000003039823 */ /* 0x000fe200000000ff */
[----:B------:R-:W-:-:S07]  /*0770*/  @!P1 VIADD R16, R16, 0x40 ;  /* 0x0000004010109836 */ /* 0x000fce0000000000 */
.L_x_5:
[----:B------:R-:W-:Y:S01]  /*0780*/  LEA R18, R15, 0xc0800000, 0x17 ;  /* 0xc08000000f127811 */ /* 0x000fe200078eb8ff */
[----:B------:R-:W-:Y:S01]  /*0790*/  VIADD R17, R17, 0xffffff81 ;  /* 0xffffff8111117836 */ /* 0x000fe20000000000 */
[----:B------:R-:W-:Y:S02]  /*07a0*/  BSSY.RECONVERGENT B2, `(.L_x_10) ;  /* 0x0000035000027945 */ /* 0x000fe40003800200 */
[----:B------:R-:W-:Y:S01]  /*07b0*/  IADD3 R19, PT, PT, -R18, R3, RZ ;  /* 0x0000000312137210 */ /* 0x000fe20007ffe1ff */
[C---:B------:R-:W-:Y:S01]  /*07c0*/  IMAD R0, R17.reuse, -0x800000, R0 ;  /* 0xff80000011007824 */ /* 0x040fe200078e0200 */
[----:B------:R-:W-:Y:S02]  /*07d0*/  IADD3 R17, PT, PT, R17, 0x7f, -R15 ;  /* 0x0000007f11117810 */ /* 0x000fe40007ffe80f */
[----:B------:R-:W0:Y:S01]  /*07e0*/  MUFU.RCP R3, R19 ;  /* 0x0000001300037308 */ /* 0x000e220000001000 */
[----:B------:R-:W-:Y:S02]  /*07f0*/  FADD.FTZ R21, -R19, -RZ ;  /* 0x800000ff13157221 */ /* 0x000fe40000010100 */
[----:B------:R-:W-:-:S02]  /*0800*/  IMAD.IADD R17, R17, 0x1, R16 ;  /* 0x0000000111117824 */ /* 0x000fc400078e0210 */
[----:B0-----:R-:W-:-:S04]  /*0810*/  FFMA R18, R3, R21, 1 ;  /* 0x3f80000003127423 */ /* 0x001fc80000000015 */
[----:B------:R-:W-:-:S04]  /*0820*/  FFMA R3, R3, R18, R3 ;  /* 0x0000001203037223 */ /* 0x000fc80000000003 */
[----:B------:R-:W-:-:S04]  /*0830*/  FFMA R18, R0, R3, RZ ;  /* 0x0000000300127223 */ /* 0x000fc800000000ff */
[----:B------:R-:W-:-:S04]  /*0840*/  FFMA R20, R21, R18, R0 ;  /* 0x0000001215147223 */ /* 0x000fc80000000000 */
[----:B------:R-:W-:-:S04]  /*0850*/  FFMA R18, R3, R20, R18 ;  /* 0x0000001403127223 */ /* 0x000fc80000000012 */
[----:B------:R-:W-:-:S04]  /*0860*/  FFMA R21, R21, R18, R0 ;  /* 0x0000001215157223 */ /* 0x000fc80000000000 */
[----:B------:R-:W-:-:S05]  /*0870*/  FFMA R0, R3, R21, R18 ;  /* 0x0000001503007223 */ /* 0x000fca0000000012 */
[----:B------:R-:W-:-:S04]  /*0880*/  SHF.R.U32.HI R15, RZ, 0x17, R0 ;  /* 0x00000017ff0f7819 */ /* 0x000fc80000011600 */
[----:B------:R-:W-:-:S04]  /*0890*/  LOP3.LUT R15, R15, 0xff, RZ, 0xc0, !PT ;  /* 0x000000ff0f0f7812 */ /* 0x000fc800078ec0ff */
[----:B------:R-:W-:-:S05]  /*08a0*/  IADD3 R19, PT, PT, R15, R17, RZ ;  /* 0x000000110f137210 */ /* 0x000fca0007ffe0ff */
[----:B------:R-:W-:-:S05]  /*08b0*/  VIADD R15, R19, 0xffffffff ;  /* 0xffffffff130f7836 */ /* 0x000fca0000000000 */
[----:B------:R-:W-:-:S13]  /*08c0*/  ISETP.GE.U32.AND P0, PT, R15, 0xfe, PT ;  /* 0x000000fe0f00780c */ /* 0x000fda0003f06070 */
[----:B------:R-:W-:Y:S05]  /*08d0*/  @!P0 BRA `(.L_x_11) ;  /* 0x0000000000808947 */ /* 0x000fea0003800000 */
[----:B------:R-:W-:-:S13]  /*08e0*/  ISETP.GT.AND P0, PT, R19, 0xfe, PT ;  /* 0x000000fe1300780c */ /* 0x000fda0003f04270 */
[----:B------:R-:W-:Y:S05]  /*08f0*/  @P0 BRA `(.L_x_12) ;  /* 0x00000000006c0947 */ /* 0x000fea0003800000 */
[----:B------:R-:W-:-:S13]  /*0900*/  ISETP.GE.AND P0, PT, R19, 0x1, PT ;  /* 0x000000011300780c */ /* 0x000fda0003f06270 */
[----:B------:R-:W-:Y:S05]  /*0910*/  @P0 BRA `(.L_x_13) ;  /* 0x0000000000740947 */ /* 0x000fea0003800000 */
[----:B------:R-:W-:Y:S02]  /*0920*/  ISETP.GE.AND P0, PT, R19, -0x18, PT ;  /* 0xffffffe81300780c */ /* 0x000fe40003f06270 */
[----:B------:R-:W-:-:S11]  /*0930*/  LOP3.LUT R0, R0, 0x80000000, RZ, 0xc0, !PT ;  /* 0x8000000000007812 */ /* 0x000fd600078ec0ff */
[----:B------:R-:W-:Y:S05]  /*0940*/  @!P0 BRA `(.L_x_13) ;  /* 0x0000000000688947 */ /* 0x000fea0003800000 */
[-CC-:B------:R-:W-:Y:S01]  /*0950*/  FFMA.RZ R15, R3, R21.reuse, R18.reuse ;  /* 0x00000015030f7223 */ /* 0x180fe2000000c012 */
[C---:B------:R-:W-:Y:S02]  /*0960*/  ISETP.NE.AND P2, PT, R19.reuse, RZ, PT ;  /* 0x000000ff1300720c */ /* 0x040fe40003f45270 */
[----:B------:R-:W-:Y:S02]  /*0970*/  ISETP.NE.AND P1, PT, R19, RZ, PT ;  /* 0x000000ff1300720c */ /* 0x000fe40003f25270 */
[----:B------:R-:W-:Y:S01]  /*0980*/  LOP3.LUT R16, R15, 0x7fffff, RZ, 0xc0, !PT ;  /* 0x007fffff0f107812 */ /* 0x000fe200078ec0ff */
[CCC-:B------:R-:W-:Y:S01]  /*0990*/  FFMA.RP R15, R3.reuse, R21.reuse, R18.reuse ;  /* 0x00000015030f7223 */ /* 0x1c0fe20000008012 */
[----:B------:R-:W-:Y:S01]  /*09a0*/  FFMA.RM R18, R3, R21, R18 ;  /* 0x0000001503127223 */ /* 0x000fe20000004012 */
[C---:B------:R-:W-:Y:S01]  /*09b0*/  VIADD R3, R19.reuse, 0x20 ;  /* 0x0000002013037836 */ /* 0x040fe20000000000 */
[----:B------:R-:W-:Y:S02]  /*09c0*/  LOP3.LUT R16, R16, 0x800000, RZ, 0xfc, !PT ;  /* 0x0080000010107812 */ /* 0x000fe400078efcff */
[----:B------:R-:W-:-:S02]  /*09d0*/  IADD3 R17, PT, PT, -R19, RZ, RZ ;  /* 0x000000ff13117210 */ /* 0x000fc40007ffe1ff */
[----:B------:R-:W-:Y:S02]  /*09e0*/  SHF.L.U32 R3, R16, R3, RZ ;  /* 0x0000000310037219 */ /* 0x000fe400000006ff */
[----:B------:R-:W-:Y:S02]  /*09f0*/  FSETP.NEU.FTZ.AND P0, PT, R15, R18, PT ;  /* 0x000000120f00720b */ /* 0x000fe40003f1d000 */
[----:B------:R-:W-:Y:S02]  /*0a00*/  SEL R15, R17, RZ, P2 ;  /* 0x000000ff110f7207 */ /* 0x000fe40001000000 */
[----:B------:R-:W-:Y:S02]  /*0a10*/  ISETP.NE.AND P1, PT, R3, RZ, P1 ;  /* 0x000000ff0300720c */ /* 0x000fe40000f25270 */
[----:B------:R-:W-:Y:S02]  /*0a20*/  SHF.R.U32.HI R15, RZ, R15, R16 ;  /* 0x0000000fff0f7219 */ /* 0x000fe40000011610 */
[----:B------:R-:W-:-:S02]  /*0a30*/  PLOP3.LUT P0, PT, P0, P1, PT, 0xf8, 0x8f ;  /* 0x00000000008f781c */ /* 0x000fc40000703f70 */
[----:B------:R-:W-:Y:S02]  /*0a40*/  SHF.R.U32.HI R16, RZ, 0x1, R15 ;  /* 0x00000001ff107819 */ /* 0x000fe4000001160f */
[----:B------:R-:W-:-:S04]  /*0a50*/  SEL R3, RZ, 0x1, !P0 ;  /* 0x00000001ff037807 */ /* 0x000fc80004000000 */
[----:B------:R-:W-:-:S04]  /*0a60*/  LOP3.LUT R18, R3, 0x1, R16, 0xf8, !PT ;  /* 0x0000000103127812 */ /* 0x000fc800078ef810 */
[----:B------:R-:W-:-:S05]  /*0a70*/  LOP3.LUT R15, R18, R15, RZ, 0xc0, !PT ;  /* 0x0000000f120f7212 */ /* 0x000fca00078ec0ff */
[----:B------:R-:W-:-:S05]  /*0a80*/  IMAD.IADD R15, R16, 0x1, R15 ;  /* 0x00000001100f7824 */ /* 0x000fca00078e020f */
[----:B------:R-:W-:Y:S01]  /*0a90*/  LOP3.LUT R0, R15, R0, RZ, 0xfc, !PT ;  /* 0x000000000f007212 */ /* 0x000fe200078efcff */
[----:B------:R-:W-:Y:S06]  /*0aa0*/  BRA `(.L_x_13) ;  /* 0x0000000000107947 */ /* 0x000fec0003800000 */
.L_x_12:
[----:B------:R-:W-:-:S04]  /*0ab0*/  LOP3.LUT R0, R0, 0x80000000, RZ, 0xc0, !PT ;  /* 0x8000000000007812 */ /* 0x000fc800078ec0ff */
[----:B------:R-:W-:Y:S01]  /*0ac0*/  LOP3.LUT R0, R0, 0x7f800000, RZ, 0xfc, !PT ;  /* 0x7f80000000007812 */ /* 0x000fe200078efcff */
[----:B------:R-:W-:Y:S06]  /*0ad0*/  BRA `(.L_x_13) ;  /* 0x0000000000047947 */ /* 0x000fec0003800000 */
.L_x_11:
[----:B------:R-:W-:-:S07]  /*0ae0*/  LEA R0, R17, R0, 0x17 ;  /* 0x0000000011007211 */ /* 0x000fce00078eb8ff */
.L_x_13:
[----:B------:R-:W-:Y:S05]  /*0af0*/  BSYNC.RECONVERGENT B2 ;  /* 0x0000000000027941 */ /* 0x000fea0003800200 */
.L_x_10:
[----:B------:R-:W-:Y:S05]  /*0b00*/  BRA `(.L_x_14) ;  /* 0x0000000000207947 */ /* 0x000fea0003800000 */
.L_x_9:
[----:B------:R-:W-:-:S04]  /*0b10*/  LOP3.LUT R0, R3, 0x80000000, R0, 0x48, !PT ;  /* 0x8000000003007812 */ /* 0x000fc800078e4800 */
[----:B------:R-:W-:Y:S01]  /*0b20*/  LOP3.LUT R0, R0, 0x7f800000, RZ, 0xfc, !PT ;  /* 0x7f80000000007812 */ /* 0x000fe200078efcff */
[----:B------:R-:W-:Y:S06]  /*0b30*/  BRA `(.L_x_14) ;  /* 0x0000000000147947 */ /* 0x000fec0003800000 */
.L_x_8:
[----:B------:R-:W-:Y:S01]  /*0b40*/  LOP3.LUT R0, R3, 0x80000000, R0, 0x48, !PT ;  /* 0x8000000003007812 */ /* 0x000fe200078e4800 */
[----:B------:R-:W-:Y:S06]  /*0b50*/  BRA `(.L_x_14) ;  /* 0x00000000000c7947 */ /* 0x000fec0003800000 */
.L_x_7:
[----:B------:R-:W0:Y:S01]  /*0b60*/  MUFU.RSQ R0, -QNAN ;  /* 0xffc0000000007908 */ /* 0x000e220000001400 */
[----:B------:R-:W-:Y:S05]  /*0b70*/  BRA `(.L_x_14) ;  /* 0x0000000000047947 */ /* 0x000fea0003800000 */
.L_x_6:
[----:B------:R-:W-:-:S07]  /*0b80*/  FADD.FTZ R0, R0, R3 ;  /* 0x0000000300007221 */ /* 0x000fce0000010000 */
.L_x_14:
[----:B------:R-:W-:Y:S05]  /*0b90*/  BSYNC.RECONVERGENT B1 ;  /* 0x0000000000017941 */ /* 0x000fea0003800200 */
.L_x_4:
[----:B------:R-:W-:Y:S02]  /*0ba0*/  HFMA2 R15, -RZ, RZ, 0, 0 ;  /* 0x00000000ff0f7431 */ /* 0x000fe400000001ff */
[----:B0-----:R-:W-:Y:S02]  /*0bb0*/  IMAD.MOV.U32 R3, RZ, RZ, R0 ;  /* 0x000000ffff037224 */ /* 0x001fe400078e0000 */
[----:B------:R-:W-:Y:S05]  /*0bc0*/  RET.REL.NODEC R14 `(_Z10buildUnextPfS_S_S_S_fii) ;  /* 0xfffffff40e0c7950 */ /* 0x000fea0003c3ffff */
.L_x_15:
[----:B------:R-:W-:-:S00]  /*0bd0*/  BRA `(.L_x_15) ;  /* 0xfffffffc00fc7947 */ /* 0x000fc0000383ffff */
[----:B------:R-:W-:-:S00]  /*0be0*/  NOP ;  /* 0x0000000000007918 */ /* 0x000fc00000000000 */
        /* <DEDUP_REMOVED lines=9> */
.L_x_32:


//--------------------- .text._Z10buildUstarPfS_S_S_fii --------------------------
	.section	.text._Z10buildUstarPfS_S_S_fii,"ax",@progbits
	.align	128
        .global         _Z10buildUstarPfS_S_S_fii
        .type           _Z10buildUstarPfS_S_S_fii,@function
        .size           _Z10buildUstarPfS_S_S_fii,(.L_x_33 - _Z10buildUstarPfS_S_S_fii)
        .other          _Z10buildUstarPfS_S_S_fii,@"STO_CUDA_ENTRY STV_DEFAULT"
_Z10buildUstarPfS_S_S_fii:
.text._Z10buildUstarPfS_S_S_fii:
        /* <DEDUP_REMOVED lines=30> */
[----:B---3--:R-:W-:-:S04]  /*01e0*/  IMAD.WIDE R8, R13, 0x4, R8 ;  /* 0x000000040d087825 */ /* 0x008fc800078e0208 */
[----:B-1----:R-:W-:-:S04]  /*01f0*/  IMAD.WIDE R10, R3, 0x4, R10 ;  /* 0x00000004030a7825 */ /* 0x002fc800078e020a */
[----:B0-----:R-:W-:-:S05]  /*0200*/  FFMA R15, R15, R19, R0 ;  /* 0x000000130f0f7223 */ /* 0x001fca0000000000 */
[----:B------:R0:W-:Y:S04]  /*0210*/  STG.E desc[UR4][R8.64], R15 ;  /* 0x0000000f08007986 */ /* 0x0001e8000c101904 */
[----:B------:R-:W2:Y:S04]  /*0220*/  LDG.E R2, desc[UR4][R10.64] ;  /* 0x000000040a027981 */ /* 0x000ea8000c1e1900 */
[----:B------:R-:W3:Y:S04]  /*0230*/  LDG.E R0, desc[UR4][R4.64+0x4] ;  /* 0x0000040404007981 */ /* 0x000ee8000c1e1900 */
[----:B------:R-:W3:Y:S01]  /*0240*/  LDG.E R3, desc[UR4][R6.64+0x4] ;  /* 0x0000040406037981 */ /* 0x000ee2000c1e1900 */
[----:B------:R-:W-:Y:S01]  /*0250*/  BSSY.RECONVERGENT B0, `(.L_x_16) ;  /* 0x000000f000007945 */ /* 0x000fe20003800200 */
[----:B--2---:R-:W-:-:S04]  /*0260*/  FFMA R13, R2, R19, 1 ;  /* 0x3f800000020d7423 */ /* 0x004fc80000000013 */
[----:B------:R-:W1:Y:S01]  /*0270*/  MUFU.RCP R2, R13 ;  /* 0x0000000d00027308 */ /* 0x000e620000001000 */
[----:B---3--:R-:W-:-:S07]  /*0280*/  FFMA R0, R3, R19, R0 ;  /* 0x0000001303007223 */ /* 0x008fce0000000000 */
        /* <DEDUP_REMOVED lines=9> */
[----:B------:R-:W-:Y:S05]  /*0320*/  CALL.REL.NOINC `($__internal_1_$__cuda_sm3x_div_rn_noftz_f32_slowpath) ;  /* 0x0000000000647944 */ /* 0x000fea0003c00000 */
[----:B------:R-:W-:-:S07]  /*0330*/  IMAD.MOV.U32 R3, RZ, RZ, R0 ;  /* 0x000000ffff037224 */ /* 0x000fce00078e0000 */
.L_x_17:
[----:B------:R-:W-:Y:S05]  /*0340*/  BSYNC.RECONVERGENT B0 ;  /* 0x0000000000007941 */ /* 0x000fea0003800200 */
.L_x_16:
[----:B------:R0:W-:Y:S01]  /*0350*/  STG.E desc[UR4][R8.64+0x4], R3 ;  /* 0x0000040308007986 */ /* 0x0001e2000c101904 */
[----:B------:R-:W1:Y:S03]  /*0360*/  LDC R17, c[0x0][0x3a0] ;  /* 0x0000e800ff117b82 */ /* 0x000e660000000800 */
[----:B------:R-:W1:Y:S04]  /*0370*/  LDG.E R10, desc[UR4][R10.64] ;  /* 0x000000040a0a7981 */ /* 0x000e68000c1e1900 */
[----:B------:R-:W2:Y:S04]  /*0380*/  LDG.E R0, desc[UR4][R4.64+0x8] ;  /* 0x0000080404007981 */ /* 0x000ea8000c1e1900 */
[----:B------:R-:W2:Y:S01]  /*0390*/  LDG.E R7, desc[UR4][R6.64+0x8] ;  /* 0x0000080406077981 */ /* 0x000ea2000c1e1900 */
[----:B------:R-:W-:Y:S01]  /*03a0*/  BSSY.RECONVERGENT B0, `(.L_x_18) ;  /* 0x000000f000007945 */ /* 0x000fe20003800200 */
[----:B-1----:R-:W-:-:S04]  /*03b0*/  FFMA R13, R10, R17, 1 ;  /* 0x3f8000000a0d7423 */ /* 0x002fc80000000011 */
[----:B------:R-:W1:Y:S01]  /*03c0*/  MUFU.RCP R2, R13 ;  /* 0x0000000d00027308 */ /* 0x000e620000001000 */
[----:B--2---:R-:W-:-:S07]  /*03d0*/  FFMA R0, R7, R17, R0 ;  /* 0x0000001107007223 */ /* 0x004fce0000000000 */
[----:B------:R-:W2:Y:S01]  /*03e0*/  FCHK P0, R0, R13 ;  /* 0x0000000d00007302 */ /* 0x000ea20000000000 */
[----:B-1----:R-:W-:-:S04]  /*03f0*/  FFMA R15, -R13, R2, 1 ;  /* 0x3f8000000d0f7423 */ /* 0x002fc80000000102 */
[----:B------:R-:W-:-:S04]  /*0400*/  FFMA R15, R2, R15, R2 ;  /* 0x0000000f020f7223 */ /* 0x000fc80000000002 */
[----:B------:R-:W-:-:S04]  /*0410*/  FFMA R2, R0, R15, RZ ;  /* 0x0000000f00027223 */ /* 0x000fc800000000ff */
[----:B0-----:R-:W-:-:S04]  /*0420*/  FFMA R3, -R13, R2, R0 ;  /* 0x000000020d037223 */ /* 0x001fc80000000100 */
[----:B------:R-:W-:Y:S01]  /*0430*/  FFMA R3, R15, R3, R2 ;  /* 0x000000030f037223 */ /* 0x000fe20000000002 */
[----:B--2---:R-:W-:Y:S06]  /*0440*/  @!P0 BRA `(.L_x_19) ;  /* 0x0000000000108947 */ /* 0x004fec0003800000 */
[----:B------:R-:W-:Y:S01]  /*0450*/  IMAD.MOV.U32 R3, RZ, RZ, R13 ;  /* 0x000000ffff037224 */ /* 0x000fe200078e000d */
[----:B------:R-:W-:-:S07]  /*0460*/  MOV R2, 0x480 ;  /* 0x0000048000027802 */ /* 0x000fce0000000f00 */
[----:B------:R-:W-:Y:S05]  /*0470*/  CALL.REL.NOINC `($__internal_1_$__cuda_sm3x_div_rn_noftz_f32_slowpath) ;  /* 0x0000000000107944 */ /* 0x000fea0003c00000 */
[----:B------:R-:W-:-:S07]  /*0480*/  IMAD.MOV.U32 R3, RZ, RZ, R0 ;  /* 0x000000ffff037224 */ /* 0x000fce00078e0000 */
.L_x_19:
[----:B------:R-:W-:Y:S05]  /*0490*/  BSYNC.RECONVERGENT B0 ;  /* 0x0000000000007941 */ /* 0x000fea0003800200 */
.L_x_18:
[----:B------:R-:W-:Y:S01]  /*04a0*/  STG.E desc[UR4][R8.64+0x8], R3 ;  /* 0x0000080308007986 */ /* 0x000fe2000c101904 */
[----:B------:R-:W-:Y:S05]  /*04b0*/  EXIT ;  /* 0x000000000000794d */ /* 0x000fea0003800000 */
        .weak           $__internal_1_$__cuda_sm3x_div_rn_noftz_f32_slowpath
        .type           $__internal_1_$__cuda_sm3x_div_rn_noftz_f32_slowpath,@function
        .size           $__internal_1_$__cuda_sm3x_div_rn_noftz_f32_slowpath,(.L_x_33 - $__internal_1_$__cuda_sm3x_div_rn_noftz_f32_slowpath)
$__internal_1_$__cuda_sm3x_div_rn_noftz_f32_slowpath:
[----:B------:R-:W-:Y:S01]  /*04c0*/  SHF.R.U32.HI R13, RZ, 0x17, R3 ;  /* 0x00000017ff0d7819 */ /* 0x000fe20000011603 */
[----:B------:R-:W-:Y:S01]  /*04d0*/  BSSY.RECONVERGENT B1, `(.L_x_20) ;  /* 0x0000062000017945 */ /* 0x000fe20003800200 */
[----:B------:R-:W-:Y:S02]  /*04e0*/  SHF.R.U32.HI R12, RZ, 0x17, R0 ;  /* 0x00000017ff0c7819 */ /* 0x000fe40000011600 */
[----:B------:R-:W-:Y:S02]  /*04f0*/  LOP3.LUT R13, R13, 0xff, RZ, 0xc0, !PT ;  /* 0x000000ff0d0d7812 */ /* 0x000fe400078ec0ff */
[----:B------:R-:W-:-:S03]  /*0500*/  LOP3.LUT R16, R12, 0xff, RZ, 0xc0, !PT ;  /* 0x000000ff0c107812 */ /* 0x000fc600078ec0ff */
[----:B------:R-:W-:Y:S02]  /*0510*/  VIADD R15, R13, 0xffffffff ;  /* 0xffffffff0d0f7836 */ /* 0x000fe40000000000 */
[----:B------:R-:W-:-:S03]  /*0520*/  VIADD R14, R16, 0xffffffff ;  /* 0xffffffff100e7836 */ /* 0x000fc60000000000 */
[----:B------:R-:W-:-:S04]  /*0530*/  ISETP.GT.U32.AND P0, PT, R15, 0xfd, PT ;  /* 0x000000fd0f00780c */ /* 0x000fc80003f04070 */
[----:B------:R-:W-:-:S13]  /*0540*/  ISETP.GT.U32.OR P0, PT, R14, 0xfd, P0 ;  /* 0x000000fd0e00780c */ /* 0x000fda0000704470 */
[----:B------:R-:W-:Y:S01]  /*0550*/  @!P0 MOV R12, RZ ;  /* 0x000000ff000c8202 */ /* 0x000fe20000000f00 */
        /* <DEDUP_REMOVED lines=19> */
[----:B------:R-:W-:Y:S02]  /*0690*/  @P0 IMAD.MOV.U32 R12, RZ, RZ, RZ ;  /* 0x000000ffff0c0224 */ /* 0x000fe400078e00ff */
[----:B------:R-:W-:Y:S01]  /*06a0*/  @!P0 FFMA R0, R0, 1.84467440737095516160e+19, RZ ;  /* 0x5f80000000008823 */ /* 0x000fe200000000ff */
[----:B------:R-:W-:Y:S02]  /*06b0*/  @!P0 IMAD.MOV.U32 R12, RZ, RZ, -0x40 ;  /* 0xffffffc0ff0c8424 */ /* 0x000fe400078e00ff */
[----:B------:R-:W-:Y:S02]  /*06c0*/  @!P1 FFMA R3, R3, 1.84467440737095516160e+19, RZ ;  /* 0x5f80000003039823 */ /* 0x000fe400000000ff */
[----:B------:R-:W-:-:S07]  /*06d0*/  @!P1 VIADD R12, R12, 0x40 ;  /* 0x000000400c0c9836 */ /* 0x000fce0000000000 */
.L_x_21:
[----:B------:R-:W-:Y:S01]  /*06e0*/  LEA R14, R13, 0xc0800000, 0x17 ;  /* 0xc08000000d0e7811 */ /* 0x000fe200078eb8ff */
[----:B------:R-:W-:Y:S04]  /*06f0*/  BSSY.RECONVERGENT B2, `(.L_x_26) ;  /* 0x0000036000027945 */ /* 0x000fe80003800200 */
[----:B------:R-:W-:Y:S01]  /*0700*/  IMAD.IADD R14, R3, 0x1, -R14 ;  /* 0x00000001030e7824 */ /* 0x000fe200078e0a0e */
[----:B------:R-:W-:-:S03]  /*0710*/  IADD3 R3, PT, PT, R16, -0x7f, RZ ;  /* 0xffffff8110037810 */ /* 0x000fc60007ffe0ff */
[----:B------:R-:W0:Y:S01]  /*0720*/  MUFU.RCP R15, R14 ;  /* 0x0000000e000f7308 */ /* 0x000e220000001000 */
[----:B------:R-:W-:Y:S01]  /*0730*/  FADD.FTZ R17, -R14, -RZ ;  /* 0x800000ff0e117221 */ /* 0x000fe20000010100 */
[C---:B------:R-:W-:Y:S01]  /*0740*/  IMAD R0, R3.reuse, -0x800000, R0 ;  /* 0xff80000003007824 */ /* 0x040fe200078e0200 */
[----:B------:R-:W-:-:S05]  /*0750*/  IADD3 R13, PT, PT, R3, 0x7f, -R13 ;  /* 0x0000007f030d7810 */ /* 0x000fca0007ffe80d */
[----:B------:R-:W-:Y:S02]  /*0760*/  IMAD.IADD R13, R13, 0x1, R12 ;  /* 0x000000010d0d7824 */ /* 0x000fe400078e020c */
        /* <DEDUP_REMOVED lines=8> */
[----:B------:R-:W-:-:S05]  /*07f0*/  LOP3.LUT R3, R3, 0xff, RZ, 0xc0, !PT ;  /* 0x000000ff03037812 */ /* 0x000fca00078ec0ff */
[----:B------:R-:W-:-:S04]  /*0800*/  IMAD.IADD R17, R3, 0x1, R13 ;  /* 0x0000000103117824 */ /* 0x000fc800078e020d */
        /* <DEDUP_REMOVED lines=10> */
[CCC-:B------:R-:W-:Y:S01]  /*08b0*/  FFMA.RZ R3, R18.reuse, R16.reuse, R15.reuse ;  /* 0x0000001012037223 */ /* 0x1c0fe2000000c00f */
[C---:B------:R-:W-:Y:S02]  /*08c0*/  VIADD R14, R17.reuse, 0x20 ;  /* 0x00000020110e7836 */ /* 0x040fe40000000000 */
[CCC-:B------:R-:W-:Y:S01]  /*08d0*/  FFMA.RM R12, R18.reuse, R16.reuse, R15.reuse ;  /* 0x00000010120c7223 */ /* 0x1c0fe2000000400f */
[----:B------:R-:W-:Y:S02]  /*08e0*/  ISETP.NE.AND P2, PT, R17, RZ, PT ;  /* 0x000000ff1100720c */ /* 0x000fe40003f45270 */
[----:B------:R-:W-:Y:S01]  /*08f0*/  LOP3.LUT R13, R3, 0x7fffff, RZ, 0xc0, !PT ;  /* 0x007fffff030d7812 */ /* 0x000fe200078ec0ff */
[----:B------:R-:W-:Y:S01]  /*0900*/  FFMA.RP R3, R18, R16, R15 ;  /* 0x0000001012037223 */ /* 0x000fe2000000800f */
[----:B------:R-:W-:Y:S02]  /*0910*/  ISETP.NE.AND P1, PT, R17, RZ, PT ;  /* 0x000000ff1100720c */ /* 0x000fe40003f25270 */
[----:B------:R-:W-:-:S02]  /*0920*/  LOP3.LUT R13, R13, 0x800000, RZ, 0xfc, !PT ;  /* 0x008000000d0d7812 */ /* 0x000fc400078efcff */
[----:B------:R-:W-:Y:S02]  /*0930*/  IADD3 R15, PT, PT, -R17, RZ, RZ ;  /* 0x000000ff110f7210 */ /* 0x000fe40007ffe1ff */
[----:B------:R-:W-:Y:S02]  /*0940*/  SHF.L.U32 R14, R13, R14, RZ ;  /* 0x0000000e0d0e7219 */ /* 0x000fe400000006ff */
[----:B------:R-:W-:Y:S02]  /*0950*/  FSETP.NEU.FTZ.AND P0, PT, R3, R12, PT ;  /* 0x0000000c0300720b */ /* 0x000fe40003f1d000 */
[----:B------:R-:W-:Y:S02]  /*0960*/  SEL R12, R15, RZ, P2 ;  /* 0x000000ff0f0c7207 */ /* 0x000fe40001000000 */
[----:B------:R-:W-:Y:S02]  /*0970*/  ISETP.NE.AND P1, PT, R14, RZ, P1 ;  /* 0x000000ff0e00720c */ /* 0x000fe40000f25270 */
[----:B------:R-:W-:-:S02]  /*0980*/  SHF.R.U32.HI R12, RZ, R12, R13 ;  /* 0x0000000cff0c7219 */ /* 0x000fc4000001160d */
[----:B------:R-:W-:Y:S02]  /*0990*/  PLOP3.LUT P0, PT, P0, P1, PT, 0xf8, 0x8f ;  /* 0x00000000008f781c */ /* 0x000fe40000703f70 */
[----:B------:R-:W-:Y:S02]  /*09a0*/  SHF.R.U32.HI R14, RZ, 0x1, R12 ;  /* 0x00000001ff0e7819 */ /* 0x000fe4000001160c */
[----:B------:R-:W-:-:S04]  /*09b0*/  SEL R3, RZ, 0x1, !P0 ;  /* 0x00000001ff037807 */ /* 0x000fc80004000000 */
[----:B------:R-:W-:-:S04]  /*09c0*/  LOP3.LUT R3, R3, 0x1, R14, 0xf8, !PT ;  /* 0x0000000103037812 */ /* 0x000fc800078ef80e */
[----:B------:R-:W-:-:S05]  /*09d0*/  LOP3.LUT R3, R3, R12, RZ, 0xc0, !PT ;  /* 0x0000000c03037212 */ /* 0x000fca00078ec0ff */
[----:B------:R-:W-:-:S05]  /*09e0*/  IMAD.IADD R3, R14, 0x1, R3 ;  /* 0x000000010e037824 */ /* 0x000fca00078e0203 */
[----:B------:R-:W-:Y:S01]  /*09f0*/  LOP3.LUT R0, R3, R0, RZ, 0xfc, !PT ;  /* 0x0000000003007212 */ /* 0x000fe200078efcff */
[----:B------:R-:W-:Y:S06]  /*0a00*/  BRA `(.L_x_29) ;  /* 0x0000000000107947 */ /* 0x000fec0003800000 */
.L_x_28:
[----:B------:R-:W-:-:S04]  /*0a10*/  LOP3.LUT R0, R0, 0x80000000, RZ, 0xc0, !PT ;  /* 0x8000000000007812 */ /* 0x000fc800078ec0ff */
[----:B------:R-:W-:Y:S01]  /*0a20*/  LOP3.LUT R0, R0, 0x7f800000, RZ, 0xfc, !PT ;  /* 0x7f80000000007812 */ /* 0x000fe200078efcff */
[----:B------:R-:W-:Y:S06]  /*0a30*/  BRA `(.L_x_29) ;  /* 0x0000000000047947 */ /* 0x000fec0003800000 */
.L_x_27:
[----:B------:R-:W-:-:S07]  /*0a40*/  IMAD R0, R13, 0x800000, R0 ;  /* 0x008000000d007824 */ /* 0x000fce00078e0200 */
.L_x_29:
[----:B------:R-:W-:Y:S05]  /*0a50*/  BSYNC.RECONVERGENT B2 ;  /* 0x0000000000027941 */ /* 0x000fea0003800200 */
.L_x_26:
[----:B------:R-:W-:Y:S05]  /*0a60*/  BRA `(.L_x_30) ;  /* 0x0000000000207947 */ /* 0x000fea0003800000 */
.L_x_25:
[----:B------:R-:W-:-:S04]  /*0a70*/  LOP3.LUT R0, R3, 0x80000000, R0, 0x48, !PT ;  /* 0x8000000003007812 */ /* 0x000fc800078e4800 */
[----:B------:R-:W-:Y:S01]  /*0a80*/  LOP3.LUT R0, R0, 0x7f800000, RZ, 0xfc, !PT ;  /* 0x7f80000000007812 */ /* 0x000fe200078efcff */
[----:B------:R-:W-:Y:S06]  /*0a90*/  BRA `(.L_x_30) ;  /* 0x0000000000147947 */ /* 0x000fec0003800000 */
.L_x_24:
[----:B------:R-:W-:Y:S01]  /*0aa0*/  LOP3.LUT R0, R3, 0x80000000, R0, 0x48, !PT ;  /* 0x8000000003007812 */ /* 0x000fe200078e4800 */
[----:B------:R-:W-:Y:S06]  /*0ab0*/  BRA `(.L_x_30) ;  /* 0x00000000000c7947 */ /* 0x000fec0003800000 */
.L_x_23:
[----:B------:R-:W0:Y:S01]  /*0ac0*/  MUFU.RSQ R0, -QNAN ;  /* 0xffc0000000007908 */ /* 0x000e220000001400 */
[----:B------:R-:W-:Y:S05]  /*0ad0*/  BRA `(.L_x_30) ;  /* 0x0000000000047947 */ /* 0x000fea0003800000 */
.L_x_22:
[----:B------:R-:W-:-:S07]  /*0ae0*/  FADD.FTZ R0, R0, R3 ;  /* 0x0000000300007221 */ /* 0x000fce0000010000 */
.L_x_30:
[----:B------:R-:W-:Y:S05]  /*0af0*/  BSYNC.RECONVERGENT B1 ;  /* 0x0000000000017941 */ /* 0x000fea0003800200 */
.L_x_20:
[----:B------:R-:W-:-:S04]  /*0b00*/  IMAD.MOV.U32 R3, RZ, RZ, 0x0 ;  /* 0x00000000ff037424 */ /* 0x000fc800078e00ff */
[----:B0-----:R-:W-:Y:S05]  /*0b10*/  RET.REL.NODEC R2 `(_Z10buildUstarPfS_S_S_fii) ;  /* 0xfffffff402387950 */ /* 0x001fea0003c3ffff */
.L_x_31:
        /* <DEDUP_REMOVED lines=14> */
.L_x_33:


//--------------------- .nv.shared.reserved.0     --------------------------
	.section	.nv.shared.reserved.0,"aw",@nobits
	.weak		__nv_reservedSMEM_offset_0_alias
	.size		__nv_reservedSMEM_offset_0_alias, 0, 64
	.other		__nv_reservedSMEM_offset_0_alias,@"STO_CUDA_RESERVED_SHARED STV_DEFAULT"
__nv_reservedSMEM_offset_0_alias:
	.zero		0
	.zero		64


//--------------------- .nv.constant0._Z10buildUnextPfS_S_S_S_fii --------------------------
	.section	.nv.constant0._Z10buildUnextPfS_S_S_S_fii,"a",@progbits
	.sectionflags	@""
	.align	4
.nv.constant0._Z10buildUnextPfS_S_S_S_fii:
	.zero		948


//--------------------- .nv.constant0._Z10buildUstarPfS_S_S_fii --------------------------
	.section	.nv.constant0._Z10buildUstarPfS_S_S_fii,"a",@progbits
	.sectionflags	@""
	.align	4
.nv.constant0._Z10buildUstarPfS_S_S_fii:
	.zero		940


//--------------------- SYMBOLS --------------------------

	.type		.nv.reservedSmem.offset0,@object
	.size		.nv.reservedSmem.offset0,0x4
